	.headerflags	@"EF_CUDA_TEXMODE_UNIFIED EF_CUDA_64BIT_ADDRESS EF_CUDA_ACCELERATORS EF_CUDA_SM90 EF_CUDA_VIRTUAL_SM(EF_CUDA_SM90)"
	.elftype	@"ET_EXEC"


//--------------------- .nv.info                  --------------------------
	.section	.nv.info,"",@"SHT_CUDA_INFO"
	.align	4


	//----- nvinfo : EIATTR_REGCOUNT
	.align		4
        /*0000*/ 	.byte	0x04, 0x2f
        /*0002*/ 	.short	(.L_1 - .L_0)
	.align		4
.L_0:
        /*0004*/ 	.word	index@(triton_poi_fused__to_copy_56)
        /*0008*/ 	.word	0x0000000a


	//----- nvinfo : EIATTR_MIN_STACK_SIZE
	.align		4
.L_1:
        /*000c*/ 	.byte	0x04, 0x12
        /*000e*/ 	.short	(.L_3 - .L_2)
	.align		4
.L_2:
        /*0010*/ 	.word	index@(triton_poi_fused__to_copy_56)
        /*0014*/ 	.word	0x00000000


	//----- nvinfo : EIATTR_FRAME_SIZE
	.align		4
.L_3:
        /*0018*/ 	.byte	0x04, 0x11
        /*001a*/ 	.short	(.L_5 - .L_4)
	.align		4
.L_4:
        /*001c*/ 	.word	index@(triton_poi_fused__to_copy_56)
        /*0020*/ 	.word	0x00000000


	//----- nvinfo : EIATTR_MIN_STACK_SIZE
	.align		4
.L_5:
        /*0024*/ 	.byte	0x04, 0x12
        /*0026*/ 	.short	(.L_7 - .L_6)
	.align		4
.L_6:
        /*0028*/ 	.word	index@(triton_poi_fused__to_copy_56)
        /*002c*/ 	.word	0x00000000
.L_7:


//--------------------- .nv.info.triton_poi_fused__to_copy_56 --------------------------
	.section	.nv.info.triton_poi_fused__to_copy_56,"",@"SHT_CUDA_INFO"
	.sectionflags	@""
	.align	4


	//----- nvinfo : EIATTR_CUDA_API_VERSION
	.align		4
        /*0000*/ 	.byte	0x04, 0x37
        /*0002*/ 	.short	(.L_9 - .L_8)
.L_8:
        /*0004*/ 	.word	0x0000007c


	//----- nvinfo : EIATTR_KPARAM_INFO
	.align		4
.L_9:
        /*0008*/ 	.byte	0x04, 0x17
        /*000a*/ 	.short	(.L_11 - .L_10)
.L_10:
        /*000c*/ 	.word	0x00000000
        /*0010*/ 	.short	0x0001
        /*0012*/ 	.short	0x0008
        /*0014*/ 	.byte	0x00, 0xf0, 0x11, 0x00


	//----- nvinfo : EIATTR_KPARAM_INFO
	.align		4
.L_11:
        /*0018*/ 	.byte	0x04, 0x17
        /*001a*/ 	.short	(.L_13 - .L_12)
.L_12:
        /*001c*/ 	.word	0x00000000
        /*0020*/ 	.short	0x0000
        /*0022*/ 	.short	0x0000
        /*0024*/ 	.byte	0x00, 0xf4, 0x21, 0x00


	//----- nvinfo : EIATTR_SPARSE_MMA_MASK
	.align		4
.L_13:
        /*0028*/ 	.byte	0x03, 0x50
        /*002a*/ 	.short	0x0000


	//----- nvinfo : EIATTR_MAXREG_COUNT
	.align		4
        /*002c*/ 	.byte	0x03, 0x1b
        /*002e*/ 	.short	0x00ff


	//----- nvinfo : EIATTR_EXIT_INSTR_OFFSETS
	.align		4
        /*0030*/ 	.byte	0x04, 0x1c
        /*0032*/ 	.short	(.L_15 - .L_14)


	//   ....[0]....
.L_14:
        /*0034*/ 	.word	0x00000170


	//   ....[1]....
        /*0038*/ 	.word	0x000001a0


	//----- nvinfo : EIATTR_REQNTID
	.align		4
.L_15:
        /*003c*/ 	.byte	0x04, 0x10
        /*003e*/ 	.short	(.L_17 - .L_16)
.L_16:
        /*0040*/ 	.word	0x00000020
        /*0044*/ 	.word	0x00000001
        /*0048*/ 	.word	0x00000001


	//----- nvinfo : EIATTR_CBANK_PARAM_SIZE
	.align		4
.L_17:
        /*004c*/ 	.byte	0x03, 0x19
        /*004e*/ 	.short	0x000c


	//----- nvinfo : EIATTR_PARAM_CBANK
	.align		4
        /*0050*/ 	.byte	0x04, 0x0a
        /*0052*/ 	.short	(.L_19 - .L_18)
	.align		4
.L_18:
        /*0054*/ 	.word	index@(.nv.constant0.triton_poi_fused__to_copy_56)
        /*0058*/ 	.short	0x0210
        /*005a*/ 	.short	0x000c


	//----- nvinfo : EIATTR_SW_WAR
	.align		4
.L_19:
        /*005c*/ 	.byte	0x04, 0x36
        /*005e*/ 	.short	(.L_21 - .L_20)
.L_20:
        /*0060*/ 	.word	0x00000008
.L_21:


//--------------------- .nv.callgraph             --------------------------
	.section	.nv.callgraph,"",@"SHT_CUDA_CALLGRAPH"
	.align	4
	.sectionentsize	8
	.align		4
        /*0000*/ 	.word	0x00000000
	.align		4
        /*0004*/ 	.word	0xffffffff
	.align		4
        /*0008*/ 	.word	0x00000000
	.align		4
        /*000c*/ 	.word	0xfffffffe
	.align		4
        /*0010*/ 	.word	0x00000000
	.align		4
        /*0014*/ 	.word	0xfffffffd
	.align		4
        /*0018*/ 	.word	0x00000000
	.align		4
        /*001c*/ 	.word	0xfffffffc


//--------------------- .text.triton_poi_fused__to_copy_56 --------------------------
	.section	.text.triton_poi_fused__to_copy_56,"ax",@progbits
	.align	128
        .global         triton_poi_fused__to_copy_56
        .type           triton_poi_fused__to_copy_56,@function
        .size           triton_poi_fused__to_copy_56,(.L_x_1 - triton_poi_fused__to_copy_56)
        .other          triton_poi_fused__to_copy_56,@"STO_CUDA_ENTRY STV_DEFAULT"
triton_poi_fused__to_copy_56:
.text.triton_poi_fused__to_copy_56:
[----:B------:R-:W0:Y:S02]  /*0000*/  LDC R1, c[0x0][0x28] ;  /* 0x00000a00ff017b82 */ /* 0x000e240000000800 */
[----:B------:R-:W1:Y:S01]  /*0010*/  S2R R0, SR_TID.X ;  /* 0x0000000000007919 */ /* 0x000e620000002100 */
[----:B------:R-:W-:Y:S01]  /*0020*/  IMAD.MOV.U32 R7, RZ, RZ, 0x3d800000 ;  /* 0x3d800000ff077424 */ /* 0x000fe200078e00ff */
[----:B------:R-:W2:Y:S01]  /*0030*/  S2R R5, SR_CTAID.X ;  /* 0x0000000000057919 */ /* 0x000ea20000002500 */
[----:B-1----:R-:W-:-:S05]  /*0040*/  IMAD.SHL.U32 R0, R0, 0x2, RZ ;  /* 0x0000000200007824 */ /* 0x002fca00078e00ff */
[----:B------:R-:W-:-:S05]  /*0050*/  LOP3.LUT R0, R0, 0x3e, RZ, 0xc0, !PT ;  /* 0x0000003e00007812 */ /* 0x000fca00078ec0ff */
[----:B--2---:R-:W-:-:S05]  /*0060*/  IMAD R5, R5, 0x40, R0 ;  /* 0x0000004005057824 */ /* 0x004fca00078e0200 */
[----:B------:R-:W-:Y:S02]  /*0070*/  IADD3 R0, R5, 0x1, RZ ;  /* 0x0000000105007810 */ /* 0x000fe40007ffe0ff */
[----:B------:R-:W-:Y:S02]  /*0080*/  I2FP.F32.S32 R2, R5 ;  /* 0x0000000500027245 */ /* 0x000fe40000201400 */
[----:B------:R-:W-:Y:S02]  /*0090*/  I2FP.F32.S32 R0, R0 ;  /* 0x0000000000007245 */ /* 0x000fe40000201400 */
[----:B------:R-:W-:Y:S01]  /*00a0*/  ISETP.GE.AND P0, PT, R5, 0x40, PT ;  /* 0x000000400500780c */ /* 0x000fe20003f06270 */
[----:B------:R-:W-:Y:S02]  /*00b0*/  FADD R2, R2, 0.5 ;  /* 0x3f00000002027421 */ /* 0x000fe40000000000 */
[----:B------:R-:W-:Y:S02]  /*00c0*/  FADD R0, R0, 0.5 ;  /* 0x3f00000000007421 */ /* 0x000fe40000000000 */
[----:B------:R-:W-:-:S02]  /*00d0*/  FFMA R4, R2, R7, -0.5 ;  /* 0xbf00000002047423 */ /* 0x000fc40000000007 */
[----:B------:R-:W1:Y:S01]  /*00e0*/  LDC.64 R2, c[0x0][0x210] ;  /* 0x00008400ff027b82 */ /* 0x000e620000000a00 */
[----:B------:R-:W-:Y:S02]  /*00f0*/  FFMA R0, R0, R7, -0.5 ;  /* 0xbf00000000007423 */ /* 0x000fe40000000007 */
[----:B------:R-:W-:-:S03]  /*0100*/  FMNMX R4, RZ, R4, !PT ;  /* 0x00000004ff047209 */ /* 0x000fc60007800000 */
[----:B------:R-:W-:-:S03]  /*0110*/  FMNMX R0, RZ, R0, !PT ;  /* 0x00000000ff007209 */ /* 0x000fc60007800000 */
[----:B------:R-:W2:Y:S08]  /*0120*/  F2I.TRUNC.NTZ R4, R4 ;  /* 0x0000000400047305 */ /* 0x000eb0000020f100 */
[----:B------:R-:W3:Y:S01]  /*0130*/  F2I.TRUNC.NTZ R6, R0 ;  /* 0x0000000000067305 */ /* 0x000ee2000020f100 */
[----:B-1----:R-:W-:Y:S01]  /*0140*/  IMAD.WIDE R2, R5, 0x8, R2 ;  /* 0x0000000805027825 */ /* 0x002fe200078e0202 */
[----:B--2---:R-:W-:-:S02]  /*0150*/  SHF.R.S32.HI R5, RZ, 0x1f, R4 ;  /* 0x0000001fff057819 */ /* 0x004fc40000011404 */
[----:B---3--:R-:W-:Y:S01]  /*0160*/  SHF.R.S32.HI R7, RZ, 0x1f, R6 ;  /* 0x0000001fff077819 */ /* 0x008fe20000011406 */
[----:B------:R-:W-:Y:S06]  /*0170*/  @P0 EXIT ;  /* 0x000000000000094d */ /* 0x000fec0003800000 */
[----:B------:R-:W-:Y:S02]  /*0180*/  ULDC.64 UR4, c[0x0][0x208] ;  /* 0x0000820000047ab9 */ /* 0x000fe40000000a00 */
[----:B------:R-:W-:Y:S01]  /*0190*/  STG.E.128 desc[UR4][R2.64], R4 ;  /* 0x0000000402007986 */ /* 0x000fe2000c101d04 */
[----:B------:R-:W-:Y:S05]  /*01a0*/  EXIT ;  /* 0x000000000000794d */ /* 0x000fea0003800000 */
.L_x_0:
[----:B------:R-:W-:-:S00]  /*01b0*/  BRA `(.L_x_0) ;  /* 0xfffffffc00fc7947 */ /* 0x000fc0000383ffff */
[----:B------:R-:W-:-:S00]  /*01c0*/  NOP ;  /* 0x0000000000007918 */ /* 0x000fc00000000000 */
        /* <DEDUP_REMOVED lines=11> */
.L_x_1:


//--------------------- .nv.constant0.triton_poi_fused__to_copy_56 --------------------------
	.section	.nv.constant0.triton_poi_fused__to_copy_56,"a",@progbits
	.sectionflags	@""
	.align	4
.nv.constant0.triton_poi_fused__to_copy_56:
	.zero		540
